//
// Generated by NVIDIA NVVM Compiler
//
// Compiler Build ID: CL-36424714
// Cuda compilation tools, release 13.0, V13.0.88
// Based on NVVM 20.0.0
//

.version 9.0
.target sm_100
.address_size 64

	// .globl	mergeHistogram256Kernel
// _ZZ23mergeHistogram256KernelE4data has been demoted

.visible .entry mergeHistogram256Kernel(
	.param .u64 .ptr .align 1 mergeHistogram256Kernel_param_0,
	.param .u64 .ptr .align 1 mergeHistogram256Kernel_param_1,
	.param .u32 mergeHistogram256Kernel_param_2
)
{
	.reg .pred 	%p<18>;
	.reg .b32 	%r<182>;
	.reg .b64 	%rd<65>;
	// demoted variable
	.shared .align 4 .b8 _ZZ23mergeHistogram256KernelE4data[1024];
	ld.param.u64 	%rd2, [mergeHistogram256Kernel_param_0];
	ld.param.u64 	%rd3, [mergeHistogram256Kernel_param_1];
	ld.param.u32 	%r40, [mergeHistogram256Kernel_param_2];
	cvta.to.global.u64 	%rd1, %rd3;
	mov.u32 	%r1, %tid.x;
	setp.ge.u32 	%p1, %r1, %r40;
	mov.b32 	%r181, 0;
	@%p1 bra 	$L__BB0_13;
	mov.u32 	%r2, %ctaid.x;
	not.b32 	%r44, %r1;
	add.s32 	%r45, %r40, %r44;
	shr.u32 	%r46, %r45, 8;
	add.s32 	%r3, %r46, 1;
	and.b32  	%r4, %r3, 15;
	setp.lt.u32 	%p2, %r45, 3840;
	mov.b32 	%r181, 0;
	mov.u32 	%r170, %r1;
	@%p2 bra 	$L__BB0_4;
	shl.b32 	%r48, %r1, 8;
	add.s32 	%r49, %r2, %r48;
	add.s32 	%r166, %r49, 524288;
	and.b32  	%r50, %r3, 33554416;
	neg.s32 	%r165, %r50;
	mov.b32 	%r181, 0;
	mov.u32 	%r170, %r1;
$L__BB0_3:
	.pragma "nounroll";
	add.s32 	%r51, %r166, -524288;
	mul.wide.u32 	%rd4, %r51, 4;
	add.s64 	%rd5, %rd1, %rd4;
	ld.global.u32 	%r52, [%rd5];
	add.s32 	%r53, %r52, %r181;
	add.s32 	%r54, %r166, -458752;
	mul.wide.u32 	%rd6, %r54, 4;
	add.s64 	%rd7, %rd1, %rd6;
	ld.global.u32 	%r55, [%rd7];
	add.s32 	%r56, %r55, %r53;
	add.s32 	%r57, %r166, -393216;
	mul.wide.u32 	%rd8, %r57, 4;
	add.s64 	%rd9, %rd1, %rd8;
	ld.global.u32 	%r58, [%rd9];
	add.s32 	%r59, %r58, %r56;
	add.s32 	%r60, %r166, -327680;
	mul.wide.u32 	%rd10, %r60, 4;
	add.s64 	%rd11, %rd1, %rd10;
	ld.global.u32 	%r61, [%rd11];
	add.s32 	%r62, %r61, %r59;
	add.s32 	%r63, %r166, -262144;
	mul.wide.u32 	%rd12, %r63, 4;
	add.s64 	%rd13, %rd1, %rd12;
	ld.global.u32 	%r64, [%rd13];
	add.s32 	%r65, %r64, %r62;
	add.s32 	%r66, %r166, -196608;
	mul.wide.u32 	%rd14, %r66, 4;
	add.s64 	%rd15, %rd1, %rd14;
	ld.global.u32 	%r67, [%rd15];
	add.s32 	%r68, %r67, %r65;
	add.s32 	%r69, %r166, -131072;
	mul.wide.u32 	%rd16, %r69, 4;
	add.s64 	%rd17, %rd1, %rd16;
	ld.global.u32 	%r70, [%rd17];
	add.s32 	%r71, %r70, %r68;
	add.s32 	%r72, %r166, -65536;
	mul.wide.u32 	%rd18, %r72, 4;
	add.s64 	%rd19, %rd1, %rd18;
	ld.global.u32 	%r73, [%rd19];
	add.s32 	%r74, %r73, %r71;
	add.s32 	%r75, %r166, 458752;
	mul.wide.u32 	%rd20, %r166, 4;
	add.s64 	%rd21, %rd1, %rd20;
	ld.global.u32 	%r76, [%rd21];
	add.s32 	%r77, %r76, %r74;
	add.s32 	%r78, %r166, 65536;
	mul.wide.u32 	%rd22, %r78, 4;
	add.s64 	%rd23, %rd1, %rd22;
	ld.global.u32 	%r79, [%rd23];
	add.s32 	%r80, %r79, %r77;
	add.s32 	%r81, %r166, 131072;
	mul.wide.u32 	%rd24, %r81, 4;
	add.s64 	%rd25, %rd1, %rd24;
	ld.global.u32 	%r82, [%rd25];
	add.s32 	%r83, %r82, %r80;
	add.s32 	%r84, %r166, 196608;
	mul.wide.u32 	%rd26, %r84, 4;
	add.s64 	%rd27, %rd1, %rd26;
	ld.global.u32 	%r85, [%rd27];
	add.s32 	%r86, %r85, %r83;
	add.s32 	%r87, %r166, 262144;
	mul.wide.u32 	%rd28, %r87, 4;
	add.s64 	%rd29, %rd1, %rd28;
	ld.global.u32 	%r88, [%rd29];
	add.s32 	%r89, %r88, %r86;
	add.s32 	%r90, %r166, 327680;
	mul.wide.u32 	%rd30, %r90, 4;
	add.s64 	%rd31, %rd1, %rd30;
	ld.global.u32 	%r91, [%rd31];
	add.s32 	%r92, %r91, %r89;
	add.s32 	%r93, %r166, 393216;
	mul.wide.u32 	%rd32, %r93, 4;
	add.s64 	%rd33, %rd1, %rd32;
	ld.global.u32 	%r94, [%rd33];
	add.s32 	%r95, %r94, %r92;
	mul.wide.u32 	%rd34, %r75, 4;
	add.s64 	%rd35, %rd1, %rd34;
	ld.global.u32 	%r96, [%rd35];
	add.s32 	%r181, %r96, %r95;
	add.s32 	%r170, %r170, 4096;
	add.s32 	%r166, %r166, 1048576;
	add.s32 	%r165, %r165, 16;
	setp.ne.s32 	%p3, %r165, 0;
	@%p3 bra 	$L__BB0_3;
$L__BB0_4:
	setp.eq.s32 	%p4, %r4, 0;
	@%p4 bra 	$L__BB0_13;
	and.b32  	%r18, %r3, 7;
	setp.lt.u32 	%p5, %r4, 8;
	@%p5 bra 	$L__BB0_7;
	shl.b32 	%r98, %r170, 8;
	add.s32 	%r99, %r98, %r2;
	mul.wide.u32 	%rd36, %r99, 4;
	add.s64 	%rd37, %rd1, %rd36;
	ld.global.u32 	%r100, [%rd37];
	add.s32 	%r101, %r100, %r181;
	add.s32 	%r102, %r99, 65536;
	mul.wide.u32 	%rd38, %r102, 4;
	add.s64 	%rd39, %rd1, %rd38;
	ld.global.u32 	%r103, [%rd39];
	add.s32 	%r104, %r103, %r101;
	add.s32 	%r105, %r99, 131072;
	mul.wide.u32 	%rd40, %r105, 4;
	add.s64 	%rd41, %rd1, %rd40;
	ld.global.u32 	%r106, [%rd41];
	add.s32 	%r107, %r106, %r104;
	add.s32 	%r108, %r99, 196608;
	mul.wide.u32 	%rd42, %r108, 4;
	add.s64 	%rd43, %rd1, %rd42;
	ld.global.u32 	%r109, [%rd43];
	add.s32 	%r110, %r109, %r107;
	add.s32 	%r111, %r99, 262144;
	mul.wide.u32 	%rd44, %r111, 4;
	add.s64 	%rd45, %rd1, %rd44;
	ld.global.u32 	%r112, [%rd45];
	add.s32 	%r113, %r112, %r110;
	add.s32 	%r114, %r99, 327680;
	mul.wide.u32 	%rd46, %r114, 4;
	add.s64 	%rd47, %rd1, %rd46;
	ld.global.u32 	%r115, [%rd47];
	add.s32 	%r116, %r115, %r113;
	add.s32 	%r117, %r99, 393216;
	mul.wide.u32 	%rd48, %r117, 4;
	add.s64 	%rd49, %rd1, %rd48;
	ld.global.u32 	%r118, [%rd49];
	add.s32 	%r119, %r118, %r116;
	add.s32 	%r120, %r99, 458752;
	mul.wide.u32 	%rd50, %r120, 4;
	add.s64 	%rd51, %rd1, %rd50;
	ld.global.u32 	%r121, [%rd51];
	add.s32 	%r181, %r121, %r119;
	add.s32 	%r170, %r170, 2048;
$L__BB0_7:
	setp.eq.s32 	%p6, %r18, 0;
	@%p6 bra 	$L__BB0_13;
	and.b32  	%r24, %r3, 3;
	setp.lt.u32 	%p7, %r18, 4;
	@%p7 bra 	$L__BB0_10;
	shl.b32 	%r123, %r170, 8;
	add.s32 	%r124, %r123, %r2;
	mul.wide.u32 	%rd52, %r124, 4;
	add.s64 	%rd53, %rd1, %rd52;
	ld.global.u32 	%r125, [%rd53];
	add.s32 	%r126, %r125, %r181;
	add.s32 	%r127, %r124, 65536;
	mul.wide.u32 	%rd54, %r127, 4;
	add.s64 	%rd55, %rd1, %rd54;
	ld.global.u32 	%r128, [%rd55];
	add.s32 	%r129, %r128, %r126;
	add.s32 	%r130, %r124, 131072;
	mul.wide.u32 	%rd56, %r130, 4;
	add.s64 	%rd57, %rd1, %rd56;
	ld.global.u32 	%r131, [%rd57];
	add.s32 	%r132, %r131, %r129;
	add.s32 	%r133, %r124, 196608;
	mul.wide.u32 	%rd58, %r133, 4;
	add.s64 	%rd59, %rd1, %rd58;
	ld.global.u32 	%r134, [%rd59];
	add.s32 	%r181, %r134, %r132;
	add.s32 	%r170, %r170, 1024;
$L__BB0_10:
	setp.eq.s32 	%p8, %r24, 0;
	@%p8 bra 	$L__BB0_13;
	shl.b32 	%r135, %r170, 8;
	add.s32 	%r179, %r2, %r135;
	neg.s32 	%r178, %r24;
$L__BB0_12:
	.pragma "nounroll";
	mul.wide.u32 	%rd60, %r179, 4;
	add.s64 	%rd61, %rd1, %rd60;
	ld.global.u32 	%r136, [%rd61];
	add.s32 	%r181, %r136, %r181;
	add.s32 	%r179, %r179, 65536;
	add.s32 	%r178, %r178, 1;
	setp.ne.s32 	%p9, %r178, 0;
	@%p9 bra 	$L__BB0_12;
$L__BB0_13:
	shl.b32 	%r137, %r1, 2;
	mov.u32 	%r138, _ZZ23mergeHistogram256KernelE4data;
	add.s32 	%r39, %r138, %r137;
	st.shared.u32 	[%r39], %r181;
	bar.sync 	0;
	setp.gt.u32 	%p10, %r1, 127;
	@%p10 bra 	$L__BB0_15;
	ld.shared.u32 	%r139, [%r39+512];
	ld.shared.u32 	%r140, [%r39];
	add.s32 	%r141, %r140, %r139;
	st.shared.u32 	[%r39], %r141;
$L__BB0_15:
	bar.sync 	0;
	setp.gt.u32 	%p11, %r1, 63;
	@%p11 bra 	$L__BB0_17;
	ld.shared.u32 	%r142, [%r39+256];
	ld.shared.u32 	%r143, [%r39];
	add.s32 	%r144, %r143, %r142;
	st.shared.u32 	[%r39], %r144;
$L__BB0_17:
	bar.sync 	0;
	setp.gt.u32 	%p12, %r1, 31;
	@%p12 bra 	$L__BB0_19;
	ld.shared.u32 	%r145, [%r39+128];
	ld.shared.u32 	%r146, [%r39];
	add.s32 	%r147, %r146, %r145;
	st.shared.u32 	[%r39], %r147;
$L__BB0_19:
	bar.sync 	0;
	setp.gt.u32 	%p13, %r1, 15;
	@%p13 bra 	$L__BB0_21;
	ld.shared.u32 	%r148, [%r39+64];
	ld.shared.u32 	%r149, [%r39];
	add.s32 	%r150, %r149, %r148;
	st.shared.u32 	[%r39], %r150;
$L__BB0_21:
	bar.sync 	0;
	setp.gt.u32 	%p14, %r1, 7;
	@%p14 bra 	$L__BB0_23;
	ld.shared.u32 	%r151, [%r39+32];
	ld.shared.u32 	%r152, [%r39];
	add.s32 	%r153, %r152, %r151;
	st.shared.u32 	[%r39], %r153;
$L__BB0_23:
	bar.sync 	0;
	setp.gt.u32 	%p15, %r1, 3;
	@%p15 bra 	$L__BB0_25;
	ld.shared.u32 	%r154, [%r39+16];
	ld.shared.u32 	%r155, [%r39];
	add.s32 	%r156, %r155, %r154;
	st.shared.u32 	[%r39], %r156;
$L__BB0_25:
	bar.sync 	0;
	setp.gt.u32 	%p16, %r1, 1;
	@%p16 bra 	$L__BB0_27;
	ld.shared.u32 	%r157, [%r39+8];
	ld.shared.u32 	%r158, [%r39];
	add.s32 	%r159, %r158, %r157;
	st.shared.u32 	[%r39], %r159;
$L__BB0_27:
	bar.sync 	0;
	setp.ne.s32 	%p17, %r1, 0;
	@%p17 bra 	$L__BB0_29;
	ld.shared.u32 	%r160, [_ZZ23mergeHistogram256KernelE4data+4];
	ld.shared.u32 	%r161, [%r39];
	add.s32 	%r162, %r161, %r160;
	st.shared.u32 	[%r39], %r162;
	ld.shared.u32 	%r163, [_ZZ23mergeHistogram256KernelE4data];
	mov.u32 	%r164, %ctaid.x;
	cvta.to.global.u64 	%rd62, %rd2;
	mul.wide.u32 	%rd63, %r164, 4;
	add.s64 	%rd64, %rd62, %rd63;
	st.global.u32 	[%rd64], %r163;
$L__BB0_29:
	ret;

}


// ===== COMPILED SASS (sm_100) =====

	.target	sm_100

	.elftype	@"ET_EXEC"


//--------------------- .note.nv.tkinfo           --------------------------
	.section	.note.nv.tkinfo,"",@"SHT_NOTE"
	.sectionflags	@"SHF_NOTE_NV_TKINFO"
	.tkinfo
        /*0018*/ 	.word	0x00000002
        /*0030*/ 	.string	""
        /*0030*/ 	.string	"ptxas"
        /*0030*/ 	.string	"Cuda compilation tools, release 13.0, V13.0.88"
        /*0030*/ 	.string	"Build cuda_13.0.r13.0/compiler.36424714_0"
        /*0030*/ 	.string	"-arch sm_100 -m 64 "



//--------------------- .note.nv.cuinfo           --------------------------
	.section	.note.nv.cuinfo,"",@"SHT_NOTE"
	.sectionflags	@"SHF_NOTE_NV_CUINFO"
        /*0018*/ 	.short	0x0002
        /*001a*/ 	.short	0x0064
        /*001c*/ 	.short	0x0082
	.zero		2


//--------------------- .nv.info                  --------------------------
	.section	.nv.info,"",@"SHT_CUDA_INFO"
	.align	4


	//----- nvinfo : EIATTR_REGCOUNT
	.align		4
        /*0000*/ 	.byte	0x04, 0x2f
        /*0002*/ 	.short	(.L_1 - .L_0)
	.align		4
.L_0:
        /*0004*/ 	.word	index@(mergeHistogram256Kernel)
        /*0008*/ 	.word	0x00000020


	//----- nvinfo : EIATTR_FRAME_SIZE
	.align		4
.L_1:
        /*000c*/ 	.byte	0x04, 0x11
        /*000e*/ 	.short	(.L_3 - .L_2)
	.align		4
.L_2:
        /*0010*/ 	.word	index@(mergeHistogram256Kernel)
        /*0014*/ 	.word	0x00000000


	//----- nvinfo : EIATTR_MIN_STACK_SIZE
	.align		4
.L_3:
        /*0018*/ 	.byte	0x04, 0x12
        /*001a*/ 	.short	(.L_5 - .L_4)
	.align		4
.L_4:
        /*001c*/ 	.word	index@(mergeHistogram256Kernel)
        /*0020*/ 	.word	0x00000000
.L_5:


//--------------------- .nv.compat                --------------------------
	.section	.nv.compat,"",@"SHT_CUDA_COMPAT_INFO"
	.align	4
        /*0000*/ 	.byte	0x02, 0x09, 0x00, 0x00, 0x02, 0x02, 0x01, 0x00, 0x02, 0x05, 0x05, 0x00, 0x03, 0x07, 0x01, 0x01
        /*0010*/ 	.byte	0x02, 0x03, 0x00, 0x00, 0x02, 0x06, 0x01, 0x00, 0x04, 0x0b, 0x08, 0x00, 0x09, 0x00, 0x00, 0x00
        /*0020*/ 	.byte	0x00, 0x00, 0x00, 0x00


//--------------------- .nv.info.mergeHistogram256Kernel --------------------------
	.section	.nv.info.mergeHistogram256Kernel,"",@"SHT_CUDA_INFO"
	.sectionflags	@""
	.align	4


	//----- nvinfo : EIATTR_CUDA_API_VERSION
	.align		4
        /*0000*/ 	.byte	0x04, 0x37
        /*0002*/ 	.short	(.L_7 - .L_6)
.L_6:
        /*0004*/ 	.word	0x00000082


	//----- nvinfo : EIATTR_KPARAM_INFO
	.align		4
.L_7:
        /*0008*/ 	.byte	0x04, 0x17
        /*000a*/ 	.short	(.L_9 - .L_8)
.L_8:
        /*000c*/ 	.word	0x00000000
        /*0010*/ 	.short	0x0002
        /*0012*/ 	.short	0x0010
        /*0014*/ 	.byte	0x00, 0xf0, 0x11, 0x00


	//----- nvinfo : EIATTR_KPARAM_INFO
	.align		4
.L_9:
        /*0018*/ 	.byte	0x04, 0x17
        /*001a*/ 	.short	(.L_11 - .L_10)
.L_10:
        /*001c*/ 	.word	0x00000000
        /*0020*/ 	.short	0x0001
        /*0022*/ 	.short	0x0008
        /*0024*/ 	.byte	0x00, 0xf5, 0x21, 0x00


	//----- nvinfo : EIATTR_KPARAM_INFO
	.align		4
.L_11:
        /*0028*/ 	.byte	0x04, 0x17
        /*002a*/ 	.short	(.L_13 - .L_12)
.L_12:
        /*002c*/ 	.word	0x00000000
        /*0030*/ 	.short	0x0000
        /*0032*/ 	.short	0x0000
        /*0034*/ 	.byte	0x00, 0xf5, 0x21, 0x00


	//----- nvinfo : EIATTR_SPARSE_MMA_MASK
	.align		4
.L_13:
        /*0038*/ 	.byte	0x03, 0x50
        /*003a*/ 	.short	0x0000


	//----- nvinfo : EIATTR_MAXREG_COUNT
	.align		4
        /*003c*/ 	.byte	0x03, 0x1b
        /*003e*/ 	.short	0x00ff


	//----- nvinfo : EIATTR_NUM_BARRIERS
	.align		4
        /*0040*/ 	.byte	0x02, 0x4c
        /*0042*/ 	.byte	0x01
	.zero		1


	//----- nvinfo : EIATTR_MERCURY_ISA_VERSION
	.align		4
        /*0044*/ 	.byte	0x03, 0x5f
        /*0046*/ 	.short	0x0101


	//----- nvinfo : EIATTR_VRC_CTA_INIT_COUNT
	.align		4
        /*0048*/ 	.byte	0x02, 0x4a
	.zero		1
	.zero		1


	//----- nvinfo : EIATTR_EXIT_INSTR_OFFSETS
	.align		4
        /*004c*/ 	.byte	0x04, 0x1c
        /*004e*/ 	.short	(.L_15 - .L_14)


	//   ....[0]....
.L_14:
        /*0050*/ 	.word	0x00000d00


	//   ....[1]....
        /*0054*/ 	.word	0x00000da0


	//----- nvinfo : EIATTR_CRS_STACK_SIZE
	.align		4
.L_15:
        /*0058*/ 	.byte	0x04, 0x1e
        /*005a*/ 	.short	(.L_17 - .L_16)
.L_16:
        /*005c*/ 	.word	0x00000000


	//----- nvinfo : EIATTR_CBANK_PARAM_SIZE
	.align		4
.L_17:
        /*0060*/ 	.byte	0x03, 0x19
        /*0062*/ 	.short	0x0014


	//----- nvinfo : EIATTR_PARAM_CBANK
	.align		4
        /*0064*/ 	.byte	0x04, 0x0a
        /*0066*/ 	.short	(.L_19 - .L_18)
	.align		4
.L_18:
        /*0068*/ 	.word	index@(.nv.constant0.mergeHistogram256Kernel)
        /*006c*/ 	.short	0x0380
        /*006e*/ 	.short	0x0014


	//----- nvinfo : EIATTR_SW_WAR
	.align		4
.L_19:
        /*0070*/ 	.byte	0x04, 0x36
        /*0072*/ 	.short	(.L_21 - .L_20)
.L_20:
        /*0074*/ 	.word	0x00000008
.L_21:


//--------------------- .nv.callgraph             --------------------------
	.section	.nv.callgraph,"",@"SHT_CUDA_CALLGRAPH"
	.align	4
	.sectionentsize	8
	.align		4
        /*0000*/ 	.word	0x00000000
	.align		4
        /*0004*/ 	.word	0xffffffff
	.align		4
        /*0008*/ 	.word	0x00000000
	.align		4
        /*000c*/ 	.word	0xfffffffe
	.align		4
        /*0010*/ 	.word	0x00000000
	.align		4
        /*0014*/ 	.word	0xfffffffd
	.align		4
        /*0018*/ 	.word	0x00000000
	.align		4
        /*001c*/ 	.word	0xfffffffc


//--------------------- .text.mergeHistogram256Kernel --------------------------
	.section	.text.mergeHistogram256Kernel,"ax",@progbits
	.align	128
        .global         mergeHistogram256Kernel
        .type           mergeHistogram256Kernel,@function
        .size           mergeHistogram256Kernel,(.L_x_11 - mergeHistogram256Kernel)
        .other          mergeHistogram256Kernel,@"STO_CUDA_ENTRY STV_DEFAULT"
mergeHistogram256Kernel:
.text.mergeHistogram256Kernel:
[----:B------:R-:W-:Y:S01]  /*0000*/  LDC R1, c[0x0][0x37c] ;  /* 0x0000df00ff017b82 */ /* 0x000fe20000000800 */
[----:B------:R-:W0:Y:S01]  /*0010*/  S2R R2, SR_TID.X ;  /* 0x0000000000027919 */ /* 0x000e220000002100 */
[----:B------:R-:W0:Y:S01]  /*0020*/  LDCU UR8, c[0x0][0x390] ;  /* 0x00007200ff0877ac */ /* 0x000e220008000800 */
[----:B------:R-:W-:Y:S01]  /*0030*/  BSSY.RECONVERGENT B0, `(.L_x_0) ;  /* 0x000009b000007945 */ /* 0x000fe20003800200 */
[----:B------:R-:W-:Y:S01]  /*0040*/  IMAD.MOV.U32 R7, RZ, RZ, RZ ;  /* 0x000000ffff077224 */ /* 0x000fe200078e00ff */
[----:B------:R-:W1:Y:S01]  /*0050*/  LDCU.64 UR6, c[0x0][0x358] ;  /* 0x00006b00ff0677ac */ /* 0x000e620008000a00 */
[----:B0-----:R-:W-:-:S13]  /*0060*/  ISETP.GE.U32.AND P0, PT, R2, UR8, PT ;  /* 0x0000000802007c0c */ /* 0x001fda000bf06070 */
[----:B-1----:R-:W-:Y:S05]  /*0070*/  @P0 BRA `(.L_x_1) ;  /* 0x0000000800580947 */ /* 0x002fea0003800000 */
[----:B------:R-:W-:Y:S01]  /*0080*/  LOP3.LUT R0, RZ, R2, RZ, 0x33, !PT ;  /* 0x00000002ff007212 */ /* 0x000fe200078e33ff */
[----:B------:R-:W0:Y:S01]  /*0090*/  S2R R5, SR_CTAID.X ;  /* 0x0000000000057919 */ /* 0x000e220000002500 */
[----:B------:R-:W-:Y:S01]  /*00a0*/  BSSY.RECONVERGENT B1, `(.L_x_2) ;  /* 0x000004c000017945 */ /* 0x000fe20003800200 */
[----:B------:R-:W-:Y:S02]  /*00b0*/  HFMA2 R7, -RZ, RZ, 0, 0 ;  /* 0x00000000ff077431 */ /* 0x000fe400000001ff */
[----:B------:R-:W-:Y:S02]  /*00c0*/  IMAD.MOV.U32 R8, RZ, RZ, R2 ;  /* 0x000000ffff087224 */ /* 0x000fe400078e0002 */
[----:B------:R-:W-:-:S05]  /*00d0*/  VIADD R0, R0, UR8 ;  /* 0x0000000800007c36 */ /* 0x000fca0008000000 */
[C---:B------:R-:W-:Y:S02]  /*00e0*/  ISETP.GE.U32.AND P1, PT, R0.reuse, 0xf00, PT ;  /* 0x00000f000000780c */ /* 0x040fe40003f26070 */
[----:B------:R-:W-:-:S04]  /*00f0*/  LEA.HI R4, R0, 0x1, RZ, 0x18 ;  /* 0x0000000100047811 */ /* 0x000fc800078fc0ff */
[----:B------:R-:W-:-:S04]  /*0100*/  LOP3.LUT R6, R4, 0xf, RZ, 0xc0, !PT ;  /* 0x0000000f04067812 */ /* 0x000fc800078ec0ff */
[----:B------:R-:W-:-:S03]  /*0110*/  ISETP.NE.AND P0, PT, R6, RZ, PT ;  /* 0x000000ff0600720c */ /* 0x000fc60003f05270 */
[----:B------:R-:W-:Y:S10]  /*0120*/  @!P1 BRA `(.L_x_3) ;  /* 0x00000004000c9947 */ /* 0x000ff40003800000 */
[----:B0-----:R-:W-:Y:S01]  /*0130*/  IMAD R3, R2, 0x100, R5 ;  /* 0x0000010002037824 */ /* 0x001fe200078e0205 */
[----:B------:R-:W-:Y:S01]  /*0140*/  LOP3.LUT R0, R4, 0x1fffff0, RZ, 0xc0, !PT ;  /* 0x01fffff004007812 */ /* 0x000fe200078ec0ff */
[----:B------:R-:W-:Y:S01]  /*0150*/  IMAD.MOV.U32 R8, RZ, RZ, R2 ;  /* 0x000000ffff087224 */ /* 0x000fe200078e0002 */
[----:B------:R-:W-:Y:S01]  /*0160*/  MOV R7, RZ ;  /* 0x000000ff00077202 */ /* 0x000fe20000000f00 */
[----:B------:R-:W-:Y:S01]  /*0170*/  VIADD R3, R3, 0x80000 ;  /* 0x0008000003037836 */ /* 0x000fe20000000000 */
[----:B------:R-:W-:-:S07]  /*0180*/  IADD3 R0, PT, PT, -R0, RZ, RZ ;  /* 0x000000ff00007210 */ /* 0x000fce0007ffe1ff */
.L_x_4:
[----:B------:R-:W0:Y:S01]  /*0190*/  LDC.64 R12, c[0x0][0x388] ;  /* 0x0000e200ff0c7b82 */ /* 0x000e220000000a00 */
[C---:B------:R-:W-:Y:S01]  /*01a0*/  VIADD R15, R3.reuse, 0xfffc0000 ;  /* 0xfffc0000030f7836 */ /* 0x040fe20000000000 */
[C---:B------:R-:W-:Y:S01]  /*01b0*/  IADD3 R23, PT, PT, R3.reuse, -0x60000, RZ ;  /* 0xfffa000003177810 */ /* 0x040fe20007ffe0ff */
[C---:B------:R-:W-:Y:S02]  /*01c0*/  VIADD R11, R3.reuse, 0xfff80000 ;  /* 0xfff80000030b7836 */ /* 0x040fe40000000000 */
[C---:B------:R-:W-:Y:S02]  /*01d0*/  VIADD R25, R3.reuse, 0xfff90000 ;  /* 0xfff9000003197836 */ /* 0x040fe40000000000 */
[C---:B------:R-:W-:Y:S02]  /*01e0*/  VIADD R19, R3.reuse, 0xfffb0000 ;  /* 0xfffb000003137836 */ /* 0x040fe40000000000 */
[C---:B------:R-:W-:Y:S01]  /*01f0*/  VIADD R9, R3.reuse, 0xffff0000 ;  /* 0xffff000003097836 */ /* 0x040fe20000000000 */
[C---:B------:R-:W-:Y:S01]  /*0200*/  IADD3 R17, PT, PT, R3.reuse, -0x30000, RZ ;  /* 0xfffd000003117810 */ /* 0x040fe20007ffe0ff */
[----:B------:R-:W-:-:S02]  /*0210*/  VIADD R21, R3, 0xfffe0000 ;  /* 0xfffe000003157836 */ /* 0x000fc40000000000 */
[----:B0-----:R-:W-:-:S04]  /*0220*/  IMAD.WIDE.U32 R14, R15, 0x4, R12 ;  /* 0x000000040f0e7825 */ /* 0x001fc800078e000c */
[--C-:B------:R-:W-:Y:S01]  /*0230*/  IMAD.WIDE.U32 R10, R11, 0x4, R12.reuse ;  /* 0x000000040b0a7825 */ /* 0x100fe200078e000c */
[----:B------:R0:W2:Y:S03]  /*0240*/  LDG.E R26, desc[UR6][R14.64] ;  /* 0x000000060e1a7981 */ /* 0x0000a6000c1e1900 */
[--C-:B------:R-:W-:Y:S02]  /*0250*/  IMAD.WIDE.U32 R24, R25, 0x4, R12.reuse ;  /* 0x0000000419187825 */ /* 0x100fe400078e000c */
[----:B------:R-:W3:Y:S02]  /*0260*/  LDG.E R10, desc[UR6][R10.64] ;  /* 0x000000060a0a7981 */ /* 0x000ee4000c1e1900 */
[--C-:B------:R-:W-:Y:S02]  /*0270*/  IMAD.WIDE.U32 R22, R23, 0x4, R12.reuse ;  /* 0x0000000417167825 */ /* 0x100fe400078e000c */
[----:B------:R-:W3:Y:S02]  /*0280*/  LDG.E R29, desc[UR6][R24.64] ;  /* 0x00000006181d7981 */ /* 0x000ee4000c1e1900 */
[----:B------:R-:W-:-:S02]  /*0290*/  IMAD.WIDE.U32 R18, R19, 0x4, R12 ;  /* 0x0000000413127825 */ /* 0x000fc400078e000c */
[----:B------:R1:W4:Y:S02]  /*02a0*/  LDG.E R28, desc[UR6][R22.64] ;  /* 0x00000006161c7981 */ /* 0x000324000c1e1900 */
[--C-:B0-----:R-:W-:Y:S02]  /*02b0*/  IMAD.WIDE.U32 R14, R9, 0x4, R12.reuse ;  /* 0x00000004090e7825 */ /* 0x101fe400078e000c */
[----:B------:R-:W4:Y:S02]  /*02c0*/  LDG.E R27, desc[UR6][R18.64] ;  /* 0x00000006121b7981 */ /* 0x000f24000c1e1900 */
[----:B------:R-:W-:Y:S01]  /*02d0*/  IMAD.WIDE.U32 R20, R21, 0x4, R12 ;  /* 0x0000000415147825 */ /* 0x000fe200078e000c */
[----:B-1----:R-:W-:-:S03]  /*02e0*/  IADD3 R23, PT, PT, R3, 0x10000, RZ ;  /* 0x0001000003177810 */ /* 0x002fc60007ffe0ff */
[--C-:B------:R-:W-:Y:S01]  /*02f0*/  IMAD.WIDE.U32 R16, R17, 0x4, R12.reuse ;  /* 0x0000000411107825 */ /* 0x100fe200078e000c */
[----:B------:R0:W5:Y:S04]  /*0300*/  LDG.E R24, desc[UR6][R20.64] ;  /* 0x0000000614187981 */ /* 0x000168000c1e1900 */
[----:B------:R1:W5:Y:S01]  /*0310*/  LDG.E R19, desc[UR6][R14.64] ;  /* 0x000000060e137981 */ /* 0x000362000c1e1900 */
[----:B------:R-:W-:-:S03]  /*0320*/  IMAD.WIDE.U32 R22, R23, 0x4, R12 ;  /* 0x0000000417167825 */ /* 0x000fc600078e000c */
[----:B------:R1:W2:Y:S01]  /*0330*/  LDG.E R25, desc[UR6][R16.64] ;  /* 0x0000000610197981 */ /* 0x0002a2000c1e1900 */
[C---:B------:R-:W-:Y:S02]  /*0340*/  VIADD R9, R3.reuse, 0x20000 ;  /* 0x0002000003097836 */ /* 0x040fe40000000000 */
[C---:B0-----:R-:W-:Y:S01]  /*0350*/  IMAD.WIDE.U32 R20, R3.reuse, 0x4, R12 ;  /* 0x0000000403147825 */ /* 0x041fe200078e000c */
[----:B------:R0:W5:Y:S01]  /*0360*/  LDG.E R11, desc[UR6][R22.64] ;  /* 0x00000006160b7981 */ /* 0x000162000c1e1900 */
[----:B-1----:R-:W-:-:S03]  /*0370*/  IADD3 R15, PT, PT, R3, 0x30000, RZ ;  /* 0x00030000030f7810 */ /* 0x002fc60007ffe0ff */
[----:B------:R1:W5:Y:S01]  /*0380*/  LDG.E R18, desc[UR6][R20.64] ;  /* 0x0000000614127981 */ /* 0x000362000c1e1900 */
[----:B------:R-:W-:-:S04]  /*0390*/  IMAD.WIDE.U32 R16, R9, 0x4, R12 ;  /* 0x0000000409107825 */ /* 0x000fc800078e000c */
[--C-:B------:R-:W-:Y:S01]  /*03a0*/  IMAD.WIDE.U32 R14, R15, 0x4, R12.reuse ;  /* 0x000000040f0e7825 */ /* 0x100fe200078e000c */
[----:B------:R1:W5:Y:S03]  /*03b0*/  LDG.E R9, desc[UR6][R16.64] ;  /* 0x0000000610097981 */ /* 0x000366000c1e1900 */
[C---:B0-----:R-:W-:Y:S01]  /*03c0*/  VIADD R23, R3.reuse, 0x40000 ;  /* 0x0004000003177836 */ /* 0x041fe20000000000 */
[----:B-1----:R-:W-:Y:S01]  /*03d0*/  IADD3 R21, PT, PT, R3, 0x50000, RZ ;  /* 0x0005000003157810 */ /* 0x002fe20007ffe0ff */
[----:B------:R0:W5:Y:S02]  /*03e0*/  LDG.E R14, desc[UR6][R14.64] ;  /* 0x000000060e0e7981 */ /* 0x000164000c1e1900 */
[----:B------:R-:W-:-:S04]  /*03f0*/  IMAD.WIDE.U32 R16, R23, 0x4, R12 ;  /* 0x0000000417107825 */ /* 0x000fc800078e000c */
[C---:B------:R-:W-:Y:S01]  /*0400*/  VIADD R23, R3.reuse, 0x60000 ;  /* 0x0006000003177836 */ /* 0x040fe20000000000 */
[----:B0-----:R-:W-:Y:S01]  /*0410*/  IADD3 R15, PT, PT, R3, 0x70000, RZ ;  /* 0x00070000030f7810 */ /* 0x001fe20007ffe0ff */
[--C-:B------:R-:W-:Y:S01]  /*0420*/  IMAD.WIDE.U32 R20, R21, 0x4, R12.reuse ;  /* 0x0000000415147825 */ /* 0x100fe200078e000c */
[----:B------:R-:W5:Y:S03]  /*0430*/  LDG.E R16, desc[UR6][R16.64] ;  /* 0x0000000610107981 */ /* 0x000f66000c1e1900 */
[--C-:B------:R-:W-:Y:S02]  /*0440*/  IMAD.WIDE.U32 R22, R23, 0x4, R12.reuse ;  /* 0x0000000417167825 */ /* 0x100fe400078e000c */
[----:B------:R-:W5:Y:S02]  /*0450*/  LDG.E R21, desc[UR6][R20.64] ;  /* 0x0000000614157981 */ /* 0x000f64000c1e1900 */
[----:B------:R-:W-:-:S02]  /*0460*/  IMAD.WIDE.U32 R12, R15, 0x4, R12 ;  /* 0x000000040f0c7825 */ /* 0x000fc400078e000c */
[----:B------:R-:W5:Y:S04]  /*0470*/  LDG.E R22, desc[UR6][R22.64] ;  /* 0x0000000616167981 */ /* 0x000f68000c1e1900 */
[----:B------:R-:W5:Y:S01]  /*0480*/  LDG.E R13, desc[UR6][R12.64] ;  /* 0x000000060c0d7981 */ /* 0x000f62000c1e1900 */
[----:B------:R-:W-:-:S05]  /*0490*/  VIADD R0, R0, 0x10 ;  /* 0x0000001000007836 */ /* 0x000fca0000000000 */
[----:B------:R-:W-:Y:S01]  /*04a0*/  ISETP.NE.AND P1, PT, R0, RZ, PT ;  /* 0x000000ff0000720c */ /* 0x000fe20003f25270 */
[----:B------:R-:W-:Y:S01]  /*04b0*/  VIADD R3, R3, 0x100000 ;  /* 0x0010000003037836 */ /* 0x000fe20000000000 */
[----:B------:R-:W-:Y:S02]  /*04c0*/  IADD3 R8, PT, PT, R8, 0x1000, RZ ;  /* 0x0000100008087810 */ /* 0x000fe40007ffe0ff */
[----:B---3--:R-:W-:-:S04]  /*04d0*/  IADD3 R10, PT, PT, R29, R10, R7 ;  /* 0x0000000a1d0a7210 */ /* 0x008fc80007ffe007 */
[----:B----4-:R-:W-:-:S04]  /*04e0*/  IADD3 R10, PT, PT, R27, R28, R10 ;  /* 0x0000001c1b0a7210 */ /* 0x010fc80007ffe00a */
[----:B--2---:R-:W-:-:S04]  /*04f0*/  IADD3 R10, PT, PT, R25, R26, R10 ;  /* 0x0000001a190a7210 */ /* 0x004fc80007ffe00a */
[----:B-----5:R-:W-:-:S04]  /*0500*/  IADD3 R10, PT, PT, R19, R24, R10 ;  /* 0x00000018130a7210 */ /* 0x020fc80007ffe00a */
[----:B------:R-:W-:-:S04]  /*0510*/  IADD3 R10, PT, PT, R11, R18, R10 ;  /* 0x000000120b0a7210 */ /* 0x000fc80007ffe00a */
[----:B------:R-:W-:-:S04]  /*0520*/  IADD3 R9, PT, PT, R14, R9, R10 ;  /* 0x000000090e097210 */ /* 0x000fc80007ffe00a */
[----:B------:R-:W-:-:S04]  /*0530*/  IADD3 R9, PT, PT, R21, R16, R9 ;  /* 0x0000001015097210 */ /* 0x000fc80007ffe009 */
[----:B------:R-:W-:Y:S01]  /*0540*/  IADD3 R7, PT, PT, R13, R22, R9 ;  /* 0x000000160d077210 */ /* 0x000fe20007ffe009 */
[----:B------:R-:W-:Y:S06]  /*0550*/  @P1 BRA `(.L_x_4) ;  /* 0xfffffffc000c1947 */ /* 0x000fec000383ffff */
.L_x_3:
[----:B------:R-:W-:Y:S05]  /*0560*/  BSYNC.RECONVERGENT B1 ;  /* 0x0000000000017941 */ /* 0x000fea0003800200 */
.L_x_2:
[----:B------:R-:W-:Y:S05]  /*0570*/  @!P0 BRA `(.L_x_1) ;  /* 0x0000000400188947 */ /* 0x000fea0003800000 */
[----:B------:R-:W-:Y:S01]  /*0580*/  ISETP.GE.U32.AND P0, PT, R6, 0x8, PT ;  /* 0x000000080600780c */ /* 0x000fe20003f06070 */
[----:B------:R-:W-:Y:S01]  /*0590*/  BSSY.RECONVERGENT B1, `(.L_x_5) ;  /* 0x0000022000017945 */ /* 0x000fe20003800200 */
[----:B------:R-:W-:-:S04]  /*05a0*/  LOP3.LUT R24, R4, 0x7, RZ, 0xc0, !PT ;  /* 0x0000000704187812 */ /* 0x000fc800078ec0ff */
[----:B------:R-:W-:-:S07]  /*05b0*/  ISETP.NE.AND P1, PT, R24, RZ, PT ;  /* 0x000000ff1800720c */ /* 0x000fce0003f25270 */
[----:B------:R-:W-:Y:S06]  /*05c0*/  @!P0 BRA `(.L_x_6) ;  /* 0x0000000000788947 */ /* 0x000fec0003800000 */
[----:B------:R-:W1:Y:S01]  /*05d0*/  LDC.64 R10, c[0x0][0x388] ;  /* 0x0000e200ff0a7b82 */ /* 0x000e620000000a00 */
[----:B0-----:R-:W-:-:S04]  /*05e0*/  LEA R9, R8, R5, 0x8 ;  /* 0x0000000508097211 */ /* 0x001fc800078e40ff */
[C---:B------:R-:W-:Y:S01]  /*05f0*/  IADD3 R23, PT, PT, R9.reuse, 0x20000, RZ ;  /* 0x0002000009177810 */ /* 0x040fe20007ffe0ff */
[C---:B------:R-:W-:Y:S02]  /*0600*/  VIADD R21, R9.reuse, 0x10000 ;  /* 0x0001000009157836 */ /* 0x040fe40000000000 */
[C---:B------:R-:W-:Y:S01]  /*0610*/  VIADD R19, R9.reuse, 0x30000 ;  /* 0x0003000009137836 */ /* 0x040fe20000000000 */
[C---:B------:R-:W-:Y:S01]  /*0620*/  IADD3 R13, PT, PT, R9.reuse, 0x40000, RZ ;  /* 0x00040000090d7810 */ /* 0x040fe20007ffe0ff */
[C---:B------:R-:W-:Y:S01]  /*0630*/  VIADD R15, R9.reuse, 0x50000 ;  /* 0x00050000090f7836 */ /* 0x040fe20000000000 */
[C---:B------:R-:W-:Y:S01]  /*0640*/  IADD3 R25, PT, PT, R9.reuse, 0x60000, RZ ;  /* 0x0006000009197810 */ /* 0x040fe20007ffe0ff */
[----:B-1----:R-:W-:-:S04]  /*0650*/  IMAD.WIDE.U32 R16, R9, 0x4, R10 ;  /* 0x0000000409107825 */ /* 0x002fc800078e000a */
[--C-:B------:R-:W-:Y:S01]  /*0660*/  IMAD.WIDE.U32 R20, R21, 0x4, R10.reuse ;  /* 0x0000000415147825 */ /* 0x100fe200078e000a */
[----:B------:R0:W2:Y:S03]  /*0670*/  LDG.E R0, desc[UR6][R16.64] ;  /* 0x0000000610007981 */ /* 0x0000a6000c1e1900 */
[--C-:B------:R-:W-:Y:S01]  /*0680*/  IMAD.WIDE.U32 R18, R19, 0x4, R10.reuse ;  /* 0x0000000413127825 */ /* 0x100fe200078e000a */
[----:B------:R-:W2:Y:S03]  /*0690*/  LDG.E R3, desc[UR6][R20.64] ;  /* 0x0000000614037981 */ /* 0x000ea6000c1e1900 */
[----:B------:R-:W-:Y:S02]  /*06a0*/  IMAD.WIDE.U32 R22, R23, 0x4, R10 ;  /* 0x0000000417167825 */ /* 0x000fe400078e000a */
[----:B------:R-:W3:Y:S02]  /*06b0*/  LDG.E R18, desc[UR6][R18.64] ;  /* 0x0000000612127981 */ /* 0x000ee4000c1e1900 */
[----:B------:R-:W-:-:S02]  /*06c0*/  VIADD R9, R9, 0x70000 ;  /* 0x0007000009097836 */ /* 0x000fc40000000000 */
[--C-:B------:R-:W-:Y:S01]  /*06d0*/  IMAD.WIDE.U32 R12, R13, 0x4, R10.reuse ;  /* 0x000000040d0c7825 */ /* 0x100fe200078e000a */
[----:B------:R-:W3:Y:S03]  /*06e0*/  LDG.E R6, desc[UR6][R22.64] ;  /* 0x0000000616067981 */ /* 0x000ee6000c1e1900 */
[--C-:B------:R-:W-:Y:S02]  /*06f0*/  IMAD.WIDE.U32 R14, R15, 0x4, R10.reuse ;  /* 0x000000040f0e7825 */ /* 0x100fe400078e000a */
[----:B------:R-:W4:Y:S02]  /*0700*/  LDG.E R12, desc[UR6][R12.64] ;  /* 0x000000060c0c7981 */ /* 0x000f24000c1e1900 */
[--C-:B0-----:R-:W-:Y:S02]  /*0710*/  IMAD.WIDE.U32 R16, R25, 0x4, R10.reuse ;  /* 0x0000000419107825 */ /* 0x101fe400078e000a */
[----:B------:R-:W4:Y:S02]  /*0720*/  LDG.E R14, desc[UR6][R14.64] ;  /* 0x000000060e0e7981 */ /* 0x000f24000c1e1900 */
[----:B------:R-:W-:-:S02]  /*0730*/  IMAD.WIDE.U32 R10, R9, 0x4, R10 ;  /* 0x00000004090a7825 */ /* 0x000fc400078e000a */
[----:B------:R-:W5:Y:S04]  /*0740*/  LDG.E R16, desc[UR6][R16.64] ;  /* 0x0000000610107981 */ /* 0x000f68000c1e1900 */
[----:B------:R-:W5:Y:S01]  /*0750*/  LDG.E R10, desc[UR6][R10.64] ;  /* 0x000000060a0a7981 */ /* 0x000f62000c1e1900 */
[----:B------:R-:W-:Y:S02]  /*0760*/  IADD3 R8, PT, PT, R8, 0x800, RZ ;  /* 0x0000080008087810 */ /* 0x000fe40007ffe0ff */
[----:B--2---:R-:W-:-:S04]  /*0770*/  IADD3 R3, PT, PT, R3, R0, R7 ;  /* 0x0000000003037210 */ /* 0x004fc80007ffe007 */
[----:B---3--:R-:W-:-:S04]  /*0780*/  IADD3 R3, PT, PT, R18, R6, R3 ;  /* 0x0000000612037210 */ /* 0x008fc80007ffe003 */
[----:B----4-:R-:W-:-:S04]  /*0790*/  IADD3 R3, PT, PT, R14, R12, R3 ;  /* 0x0000000c0e037210 */ /* 0x010fc80007ffe003 */
[----:B-----5:R-:W-:-:S07]  /*07a0*/  IADD3 R7, PT, PT, R10, R16, R3 ;  /* 0x000000100a077210 */ /* 0x020fce0007ffe003 */
.L_x_6:
[----:B------:R-:W-:Y:S05]  /*07b0*/  BSYNC.RECONVERGENT B1 ;  /* 0x0000000000017941 */ /* 0x000fea0003800200 */
.L_x_5:
[----:B------:R-:W-:Y:S05]  /*07c0*/  @!P1 BRA `(.L_x_1) ;  /* 0x0000000000849947 */ /* 0x000fea0003800000 */
[----:B------:R-:W-:Y:S01]  /*07d0*/  ISETP.GE.U32.AND P0, PT, R24, 0x4, PT ;  /* 0x000000041800780c */ /* 0x000fe20003f06070 */
[----:B------:R-:W-:Y:S01]  /*07e0*/  BSSY.RECONVERGENT B1, `(.L_x_7) ;  /* 0x0000014000017945 */ /* 0x000fe20003800200 */
[----:B------:R-:W-:-:S04]  /*07f0*/  LOP3.LUT R4, R4, 0x3, RZ, 0xc0, !PT ;  /* 0x0000000304047812 */ /* 0x000fc800078ec0ff */
[----:B------:R-:W-:-:S07]  /*0800*/  ISETP.NE.AND P1, PT, R4, RZ, PT ;  /* 0x000000ff0400720c */ /* 0x000fce0003f25270 */
[----:B------:R-:W-:Y:S06]  /*0810*/  @!P0 BRA `(.L_x_8) ;  /* 0x0000000000408947 */ /* 0x000fec0003800000 */
[----:B------:R-:W1:Y:S01]  /*0820*/  LDC.64 R10, c[0x0][0x388] ;  /* 0x0000e200ff0a7b82 */ /* 0x000e620000000a00 */
[----:B0-----:R-:W-:-:S04]  /*0830*/  IMAD R3, R8, 0x100, R5 ;  /* 0x0000010008037824 */ /* 0x001fc800078e0205 */
[C---:B------:R-:W-:Y:S01]  /*0840*/  VIADD R17, R3.reuse, 0x20000 ;  /* 0x0002000003117836 */ /* 0x040fe20000000000 */
[C---:B------:R-:W-:Y:S01]  /*0850*/  IADD3 R15, PT, PT, R3.reuse, 0x10000, RZ ;  /* 0x00010000030f7810 */ /* 0x040fe20007ffe0ff */
[C---:B-1----:R-:W-:Y:S01]  /*0860*/  IMAD.WIDE.U32 R12, R3.reuse, 0x4, R10 ;  /* 0x00000004030c7825 */ /* 0x042fe200078e000a */
[----:B------:R-:W-:-:S03]  /*0870*/  IADD3 R3, PT, PT, R3, 0x30000, RZ ;  /* 0x0003000003037810 */ /* 0x000fc60007ffe0ff */
[--C-:B------:R-:W-:Y:S02]  /*0880*/  IMAD.WIDE.U32 R14, R15, 0x4, R10.reuse ;  /* 0x000000040f0e7825 */ /* 0x100fe400078e000a */
[----:B------:R-:W2:Y:S02]  /*0890*/  LDG.E R12, desc[UR6][R12.64] ;  /* 0x000000060c0c7981 */ /* 0x000ea4000c1e1900 */
[--C-:B------:R-:W-:Y:S02]  /*08a0*/  IMAD.WIDE.U32 R16, R17, 0x4, R10.reuse ;  /* 0x0000000411107825 */ /* 0x100fe400078e000a */
[----:B------:R-:W2:Y:S02]  /*08b0*/  LDG.E R14, desc[UR6][R14.64] ;  /* 0x000000060e0e7981 */ /* 0x000ea4000c1e1900 */
[----:B------:R-:W-:Y:S02]  /*08c0*/  IMAD.WIDE.U32 R10, R3, 0x4, R10 ;  /* 0x00000004030a7825 */ /* 0x000fe400078e000a */
[----:B------:R-:W3:Y:S04]  /*08d0*/  LDG.E R16, desc[UR6][R16.64] ;  /* 0x0000000610107981 */ /* 0x000ee8000c1e1900 */
[----:B------:R-:W3:Y:S01]  /*08e0*/  LDG.E R10, desc[UR6][R10.64] ;  /* 0x000000060a0a7981 */ /* 0x000ee2000c1e1900 */
[----:B------:R-:W-:Y:S01]  /*08f0*/  VIADD R8, R8, 0x400 ;  /* 0x0000040008087836 */ /* 0x000fe20000000000 */
[----:B--2---:R-:W-:-:S04]  /*0900*/  IADD3 R7, PT, PT, R14, R12, R7 ;  /* 0x0000000c0e077210 */ /* 0x004fc80007ffe007 */
[----:B---3--:R-:W-:-:S07]  /*0910*/  IADD3 R7, PT, PT, R10, R16, R7 ;  /* 0x000000100a077210 */ /* 0x008fce0007ffe007 */
.L_x_8:
[----:B------:R-:W-:Y:S05]  /*0920*/  BSYNC.RECONVERGENT B1 ;  /* 0x0000000000017941 */ /* 0x000fea0003800200 */
.L_x_7:
[----:B------:R-:W-:Y:S05]  /*0930*/  @!P1 BRA `(.L_x_1) ;  /* 0x0000000000289947 */ /* 0x000fea0003800000 */
[----:B------:R-:W1:Y:S01]  /*0940*/  LDC.64 R10, c[0x0][0x388] ;  /* 0x0000e200ff0a7b82 */ /* 0x000e620000000a00 */
[----:B0-----:R-:W-:Y:S01]  /*0950*/  LEA R3, R8, R5, 0x8 ;  /* 0x0000000508037211 */ /* 0x001fe200078e40ff */
[----:B------:R-:W-:-:S07]  /*0960*/  IMAD.MOV R0, RZ, RZ, -R4 ;  /* 0x000000ffff007224 */ /* 0x000fce00078e0a04 */
.L_x_9:
[----:B-1----:R-:W-:-:S06]  /*0970*/  IMAD.WIDE.U32 R4, R3, 0x4, R10 ;  /* 0x0000000403047825 */ /* 0x002fcc00078e000a */
[----:B------:R-:W2:Y:S01]  /*0980*/  LDG.E R4, desc[UR6][R4.64] ;  /* 0x0000000604047981 */ /* 0x000ea2000c1e1900 */
[----:B------:R-:W-:Y:S01]  /*0990*/  IADD3 R0, PT, PT, R0, 0x1, RZ ;  /* 0x0000000100007810 */ /* 0x000fe20007ffe0ff */
[----:B------:R-:W-:-:S03]  /*09a0*/  VIADD R3, R3, 0x10000 ;  /* 0x0001000003037836 */ /* 0x000fc60000000000 */
[----:B------:R-:W-:Y:S02]  /*09b0*/  ISETP.NE.AND P0, PT, R0, RZ, PT ;  /* 0x000000ff0000720c */ /* 0x000fe40003f05270 */
[----:B--2---:R-:W-:-:S11]  /*09c0*/  IADD3 R7, PT, PT, R4, R7, RZ ;  /* 0x0000000704077210 */ /* 0x004fd60007ffe0ff */
[----:B------:R-:W-:Y:S05]  /*09d0*/  @P0 BRA `(.L_x_9) ;  /* 0xfffffffc00e40947 */ /* 0x000fea000383ffff */
.L_x_1:
[----:B------:R-:W-:Y:S05]  /*09e0*/  BSYNC.RECONVERGENT B0 ;  /* 0x0000000000007941 */ /* 0x000fea0003800200 */
.L_x_0:
[----:B------:R-:W1:Y:S01]  /*09f0*/  S2UR UR5, SR_CgaCtaId ;  /* 0x00000000000579c3 */ /* 0x000e620000008800 */
[----:B------:R-:W-:Y:S01]  /*0a00*/  UMOV UR4, 0x400 ;  /* 0x0000040000047882 */ /* 0x000fe20000000000 */
[C---:B------:R-:W-:Y:S02]  /*0a10*/  ISETP.GT.U32.AND P1, PT, R2.reuse, 0x7f, PT ;  /* 0x0000007f0200780c */ /* 0x040fe40003f24070 */
[----:B------:R-:W-:Y:S01]  /*0a20*/  ISETP.GT.U32.AND P0, PT, R2, 0x3f, PT ;  /* 0x0000003f0200780c */ /* 0x000fe20003f04070 */
[----:B-1----:R-:W-:-:S06]  /*0a30*/  ULEA UR4, UR5, UR4, 0x18 ;  /* 0x0000000405047291 */ /* 0x002fcc000f8ec0ff */
[----:B------:R-:W-:-:S05]  /*0a40*/  LEA R0, R2, UR4, 0x2 ;  /* 0x0000000402007c11 */ /* 0x000fca000f8e10ff */
[----:B------:R-:W-:Y:S01]  /*0a50*/  STS [R0], R7 ;  /* 0x0000000700007388 */ /* 0x000fe20000000800 */
[----:B------:R-:W-:Y:S06]  /*0a60*/  BAR.SYNC.DEFER_BLOCKING 0x0 ;  /* 0x0000000000007b1d */ /* 0x000fec0000010000 */
[----:B------:R-:W-:Y:S04]  /*0a70*/  @!P1 LDS R3, [R0+0x200] ;  /* 0x0002000000039984 */ /* 0x000fe80000000800 */
[----:B------:R-:W1:Y:S02]  /*0a80*/  @!P1 LDS R4, [R0] ;  /* 0x0000000000049984 */ /* 0x000e640000000800 */
[----:B-1----:R-:W-:-:S05]  /*0a90*/  @!P1 IMAD.IADD R3, R3, 0x1, R4 ;  /* 0x0000000103039824 */ /* 0x002fca00078e0204 */
[----:B------:R-:W-:Y:S01]  /*0aa0*/  @!P1 STS [R0], R3 ;  /* 0x0000000300009388 */ /* 0x000fe20000000800 */
[----:B------:R-:W-:Y:S01]  /*0ab0*/  BAR.SYNC.DEFER_BLOCKING 0x0 ;  /* 0x0000000000007b1d */ /* 0x000fe20000010000 */
[----:B------:R-:W-:-:S05]  /*0ac0*/  ISETP.GT.U32.AND P1, PT, R2, 0x1f, PT ;  /* 0x0000001f0200780c */ /* 0x000fca0003f24070 */
[----:B------:R-:W-:Y:S04]  /*0ad0*/  @!P0 LDS R4, [R0+0x100] ;  /* 0x0001000000048984 */ /* 0x000fe80000000800 */
[----:B0-----:R-:W0:Y:S02]  /*0ae0*/  @!P0 LDS R5, [R0] ;  /* 0x0000000000058984 */ /* 0x001e240000000800 */
[----:B0-----:R-:W-:-:S05]  /*0af0*/  @!P0 IADD3 R5, PT, PT, R4, R5, RZ ;  /* 0x0000000504058210 */ /* 0x001fca0007ffe0ff */
[----:B------:R-:W-:Y:S01]  /*0b00*/  @!P0 STS [R0], R5 ;  /* 0x0000000500008388 */ /* 0x000fe20000000800 */
[----:B------:R-:W-:Y:S01]  /*0b10*/  BAR.SYNC.DEFER_BLOCKING 0x0 ;  /* 0x0000000000007b1d */ /* 0x000fe20000010000 */
[----:B------:R-:W-:-:S05]  /*0b20*/  ISETP.GT.U32.AND P0, PT, R2, 0xf, PT ;  /* 0x0000000f0200780c */ /* 0x000fca0003f04070 */
[----:B------:R-:W-:Y:S04]  /*0b30*/  @!P1 LDS R4, [R0+0x80] ;  /* 0x0000800000049984 */ /* 0x000fe80000000800 */
[----:B------:R-:W0:Y:S02]  /*0b40*/  @!P1 LDS R7, [R0] ;  /* 0x0000000000079984 */ /* 0x000e240000000800 */
[----:B0-----:R-:W-:-:S05]  /*0b50*/  @!P1 IMAD.IADD R7, R4, 0x1, R7 ;  /* 0x0000000104079824 */ /* 0x001fca00078e0207 */
[----:B------:R-:W-:Y:S01]  /*0b60*/  @!P1 STS [R0], R7 ;  /* 0x0000000700009388 */ /* 0x000fe20000000800 */
[----:B------:R-:W-:Y:S01]  /*0b70*/  BAR.SYNC.DEFER_BLOCKING 0x0 ;  /* 0x0000000000007b1d */ /* 0x000fe20000010000 */
[----:B------:R-:W-:-:S05]  /*0b80*/  ISETP.GT.U32.AND P1, PT, R2, 0x7, PT ;  /* 0x000000070200780c */ /* 0x000fca0003f24070 */
[----:B------:R-:W-:Y:S04]  /*0b90*/  @!P0 LDS R3, [R0+0x40] ;  /* 0x0000400000038984 */ /* 0x000fe80000000800 */
[----:B------:R-:W0:Y:S02]  /*0ba0*/  @!P0 LDS R4, [R0] ;  /* 0x0000000000048984 */ /* 0x000e240000000800 */
        /* <DEDUP_REMOVED lines=15> */
[----:B------:R-:W-:-:S05]  /*0ca0*/  ISETP.NE.AND P0, PT, R2, RZ, PT ;  /* 0x000000ff0200720c */ /* 0x000fca0003f05270 */
[----:B------:R-:W-:Y:S04]  /*0cb0*/  @!P1 LDS R3, [R0+0x8] ;  /* 0x0000080000039984 */ /* 0x000fe80000000800 */
[----:B------:R-:W0:Y:S02]  /*0cc0*/  @!P1 LDS R4, [R0] ;  /* 0x0000000000049984 */ /* 0x000e240000000800 */
[----:B0-----:R-:W-:-:S05]  /*0cd0*/  @!P1 IMAD.IADD R3, R3, 0x1, R4 ;  /* 0x0000000103039824 */ /* 0x001fca00078e0204 */
[----:B------:R0:W-:Y:S01]  /*0ce0*/  @!P1 STS [R0], R3 ;  /* 0x0000000300009388 */ /* 0x0001e20000000800 */
[----:B------:R-:W-:Y:S06]  /*0cf0*/  BAR.SYNC.DEFER_BLOCKING 0x0 ;  /* 0x0000000000007b1d */ /* 0x000fec0000010000 */
[----:B------:R-:W-:Y:S05]  /*0d00*/  @P0 EXIT ;  /* 0x000000000000094d */ /* 0x000fea0003800000 */
[----:B------:R-:W-:Y:S04]  /*0d10*/  LDS R2, [UR4+0x4] ;  /* 0x00000404ff027984 */ /* 0x000fe80008000800 */
[----:B0-----:R-:W0:Y:S01]  /*0d20*/  LDS R3, [R0] ;  /* 0x0000000000037984 */ /* 0x001e220000000800 */
[----:B------:R-:W1:Y:S01]  /*0d30*/  S2R R9, SR_CTAID.X ;  /* 0x0000000000097919 */ /* 0x000e620000002500 */
[----:B0-----:R-:W-:Y:S02]  /*0d40*/  IADD3 R5, PT, PT, R2, R3, RZ ;  /* 0x0000000302057210 */ /* 0x001fe40007ffe0ff */
[----:B------:R-:W1:Y:S03]  /*0d50*/  LDC.64 R2, c[0x0][0x380] ;  /* 0x0000e000ff027b82 */ /* 0x000e660000000a00 */
[----:B------:R-:W-:Y:S04]  /*0d60*/  STS [R0], R5 ;  /* 0x0000000500007388 */ /* 0x000fe80000000800 */
[----:B------:R-:W0:Y:S01]  /*0d70*/  LDS R7, [UR4] ;  /* 0x00000004ff077984 */ /* 0x000e220008000800 */
[----:B-1----:R-:W-:-:S05]  /*0d80*/  IMAD.WIDE.U32 R2, R9, 0x4, R2 ;  /* 0x0000000409027825 */ /* 0x002fca00078e0002 */
[----:B0-----:R-:W-:Y:S01]  /*0d90*/  STG.E desc[UR6][R2.64], R7 ;  /* 0x0000000702007986 */ /* 0x001fe2000c101906 */
[----:B------:R-:W-:Y:S05]  /*0da0*/  EXIT ;  /* 0x000000000000794d */ /* 0x000fea0003800000 */
.L_x_10:
[----:B------:R-:W-:-:S00]  /*0db0*/  BRA `(.L_x_10) ;  /* 0xfffffffc00fc7947 */ /* 0x000fc0000383ffff */
[----:B------:R-:W-:-:S00]  /*0dc0*/  NOP ;  /* 0x0000000000007918 */ /* 0x000fc00000000000 */
        /* <DEDUP_REMOVED lines=11> */
.L_x_11:


//--------------------- .nv.shared.mergeHistogram256Kernel --------------------------
	.section	.nv.shared.mergeHistogram256Kernel,"aw",@nobits
	.sectionflags	@""
	.align	4
.nv.shared.mergeHistogram256Kernel:
	.zero		2048


//--------------------- .nv.shared.reserved.0     --------------------------
	.section	.nv.shared.reserved.0,"aw",@nobits
	.weak		__nv_reservedSMEM_offset_0_alias
	.size		__nv_reservedSMEM_offset_0_alias, 0, 64
	.other		__nv_reservedSMEM_offset_0_alias,@"STO_CUDA_RESERVED_SHARED STV_DEFAULT"
__nv_reservedSMEM_offset_0_alias:
	.zero		0
	.zero		64


//--------------------- .nv.constant0.mergeHistogram256Kernel --------------------------
	.section	.nv.constant0.mergeHistogram256Kernel,"a",@progbits
	.sectionflags	@""
	.align	4
.nv.constant0.mergeHistogram256Kernel:
	.zero		916


//--------------------- SYMBOLS --------------------------

	.type		.nv.reservedSmem.offset0,@object
	.size		.nv.reservedSmem.offset0,0x4
	.type		.nv.reservedSmem.cap,@object
	.size		.nv.reservedSmem.cap,0x4
